//
// Generated by NVIDIA NVVM Compiler
//
// Compiler Build ID: CL-36424714
// Cuda compilation tools, release 13.0, V13.0.88
// Based on NVVM 20.0.0
//

.version 9.0
.target sm_100
.address_size 64

	// .globl	_Z20colLog2SumExp2KernelPKdPdii

.visible .entry _Z20colLog2SumExp2KernelPKdPdii(
	.param .u64 .ptr .align 1 _Z20colLog2SumExp2KernelPKdPdii_param_0,
	.param .u64 .ptr .align 1 _Z20colLog2SumExp2KernelPKdPdii_param_1,
	.param .u32 _Z20colLog2SumExp2KernelPKdPdii_param_2,
	.param .u32 _Z20colLog2SumExp2KernelPKdPdii_param_3
)
{
	.reg .pred 	%p<49>;
	.reg .b32 	%r<77>;
	.reg .b64 	%rd<81>;
	.reg .b64 	%fd<193>;

	ld.param.u64 	%rd2, [_Z20colLog2SumExp2KernelPKdPdii_param_0];
	ld.param.u64 	%rd3, [_Z20colLog2SumExp2KernelPKdPdii_param_1];
	ld.param.u32 	%r47, [_Z20colLog2SumExp2KernelPKdPdii_param_2];
	ld.param.u32 	%r48, [_Z20colLog2SumExp2KernelPKdPdii_param_3];
	mov.u32 	%r49, %ctaid.x;
	mov.u32 	%r50, %ntid.x;
	mov.u32 	%r51, %tid.x;
	mad.lo.s32 	%r1, %r49, %r50, %r51;
	setp.ge.s32 	%p1, %r1, %r48;
	@%p1 bra 	$L__BB0_29;
	cvta.to.global.u64 	%rd4, %rd2;
	mul.wide.s32 	%rd5, %r1, 8;
	add.s64 	%rd1, %rd4, %rd5;
	ld.global.f64 	%fd182, [%rd1];
	setp.lt.s32 	%p2, %r47, 2;
	@%p2 bra 	$L__BB0_15;
	add.s32 	%r2, %r47, -1;
	add.s32 	%r53, %r47, -2;
	and.b32  	%r3, %r2, 15;
	setp.lt.u32 	%p3, %r53, 15;
	mov.b32 	%r63, 1;
	@%p3 bra 	$L__BB0_6;
	and.b32  	%r55, %r2, -16;
	neg.s32 	%r69, %r55;
	shl.b32 	%r5, %r48, 4;
	mov.b32 	%r68, 0;
	mul.wide.s32 	%rd8, %r48, 8;
	mov.u32 	%r67, %r48;
$L__BB0_4:
	.pragma "nounroll";
	mul.wide.s32 	%rd6, %r67, 8;
	add.s64 	%rd7, %rd1, %rd6;
	ld.global.f64 	%fd29, [%rd7];
	setp.gt.f64 	%p4, %fd29, %fd182;
	selp.f64 	%fd30, %fd29, %fd182, %p4;
	add.s64 	%rd9, %rd7, %rd8;
	ld.global.f64 	%fd31, [%rd9];
	setp.gt.f64 	%p5, %fd31, %fd30;
	selp.f64 	%fd32, %fd31, %fd30, %p5;
	add.s64 	%rd10, %rd9, %rd8;
	ld.global.f64 	%fd33, [%rd10];
	setp.gt.f64 	%p6, %fd33, %fd32;
	selp.f64 	%fd34, %fd33, %fd32, %p6;
	add.s64 	%rd11, %rd10, %rd8;
	ld.global.f64 	%fd35, [%rd11];
	setp.gt.f64 	%p7, %fd35, %fd34;
	selp.f64 	%fd36, %fd35, %fd34, %p7;
	add.s64 	%rd12, %rd11, %rd8;
	ld.global.f64 	%fd37, [%rd12];
	setp.gt.f64 	%p8, %fd37, %fd36;
	selp.f64 	%fd38, %fd37, %fd36, %p8;
	add.s64 	%rd13, %rd12, %rd8;
	ld.global.f64 	%fd39, [%rd13];
	setp.gt.f64 	%p9, %fd39, %fd38;
	selp.f64 	%fd40, %fd39, %fd38, %p9;
	add.s64 	%rd14, %rd13, %rd8;
	ld.global.f64 	%fd41, [%rd14];
	setp.gt.f64 	%p10, %fd41, %fd40;
	selp.f64 	%fd42, %fd41, %fd40, %p10;
	add.s64 	%rd15, %rd14, %rd8;
	ld.global.f64 	%fd43, [%rd15];
	setp.gt.f64 	%p11, %fd43, %fd42;
	selp.f64 	%fd44, %fd43, %fd42, %p11;
	add.s64 	%rd16, %rd15, %rd8;
	ld.global.f64 	%fd45, [%rd16];
	setp.gt.f64 	%p12, %fd45, %fd44;
	selp.f64 	%fd46, %fd45, %fd44, %p12;
	add.s64 	%rd17, %rd16, %rd8;
	ld.global.f64 	%fd47, [%rd17];
	setp.gt.f64 	%p13, %fd47, %fd46;
	selp.f64 	%fd48, %fd47, %fd46, %p13;
	add.s64 	%rd18, %rd17, %rd8;
	ld.global.f64 	%fd49, [%rd18];
	setp.gt.f64 	%p14, %fd49, %fd48;
	selp.f64 	%fd50, %fd49, %fd48, %p14;
	add.s64 	%rd19, %rd18, %rd8;
	ld.global.f64 	%fd51, [%rd19];
	setp.gt.f64 	%p15, %fd51, %fd50;
	selp.f64 	%fd52, %fd51, %fd50, %p15;
	add.s64 	%rd20, %rd19, %rd8;
	ld.global.f64 	%fd53, [%rd20];
	setp.gt.f64 	%p16, %fd53, %fd52;
	selp.f64 	%fd54, %fd53, %fd52, %p16;
	add.s64 	%rd21, %rd20, %rd8;
	ld.global.f64 	%fd55, [%rd21];
	setp.gt.f64 	%p17, %fd55, %fd54;
	selp.f64 	%fd56, %fd55, %fd54, %p17;
	add.s64 	%rd22, %rd21, %rd8;
	ld.global.f64 	%fd57, [%rd22];
	setp.gt.f64 	%p18, %fd57, %fd56;
	selp.f64 	%fd58, %fd57, %fd56, %p18;
	add.s64 	%rd23, %rd22, %rd8;
	ld.global.f64 	%fd59, [%rd23];
	setp.gt.f64 	%p19, %fd59, %fd58;
	selp.f64 	%fd182, %fd59, %fd58, %p19;
	add.s32 	%r69, %r69, 16;
	add.s32 	%r68, %r68, 16;
	add.s32 	%r67, %r67, %r5;
	setp.eq.s32 	%p20, %r69, 0;
	@%p20 bra 	$L__BB0_5;
	bra.uni 	$L__BB0_4;
$L__BB0_5:
	add.s32 	%r63, %r68, 1;
$L__BB0_6:
	setp.eq.s32 	%p21, %r3, 0;
	@%p21 bra 	$L__BB0_15;
	and.b32  	%r8, %r2, 7;
	setp.lt.u32 	%p22, %r3, 8;
	@%p22 bra 	$L__BB0_9;
	mul.lo.s32 	%r56, %r63, %r48;
	mul.wide.s32 	%rd24, %r56, 8;
	add.s64 	%rd25, %rd1, %rd24;
	ld.global.f64 	%fd61, [%rd25];
	setp.gt.f64 	%p23, %fd61, %fd182;
	selp.f64 	%fd62, %fd61, %fd182, %p23;
	mul.wide.s32 	%rd26, %r48, 8;
	add.s64 	%rd27, %rd25, %rd26;
	ld.global.f64 	%fd63, [%rd27];
	setp.gt.f64 	%p24, %fd63, %fd62;
	selp.f64 	%fd64, %fd63, %fd62, %p24;
	add.s64 	%rd28, %rd27, %rd26;
	ld.global.f64 	%fd65, [%rd28];
	setp.gt.f64 	%p25, %fd65, %fd64;
	selp.f64 	%fd66, %fd65, %fd64, %p25;
	add.s64 	%rd29, %rd28, %rd26;
	ld.global.f64 	%fd67, [%rd29];
	setp.gt.f64 	%p26, %fd67, %fd66;
	selp.f64 	%fd68, %fd67, %fd66, %p26;
	add.s64 	%rd30, %rd29, %rd26;
	ld.global.f64 	%fd69, [%rd30];
	setp.gt.f64 	%p27, %fd69, %fd68;
	selp.f64 	%fd70, %fd69, %fd68, %p27;
	add.s64 	%rd31, %rd30, %rd26;
	ld.global.f64 	%fd71, [%rd31];
	setp.gt.f64 	%p28, %fd71, %fd70;
	selp.f64 	%fd72, %fd71, %fd70, %p28;
	add.s64 	%rd32, %rd31, %rd26;
	ld.global.f64 	%fd73, [%rd32];
	setp.gt.f64 	%p29, %fd73, %fd72;
	selp.f64 	%fd74, %fd73, %fd72, %p29;
	add.s64 	%rd33, %rd32, %rd26;
	ld.global.f64 	%fd75, [%rd33];
	setp.gt.f64 	%p30, %fd75, %fd74;
	selp.f64 	%fd182, %fd75, %fd74, %p30;
	add.s32 	%r63, %r63, 8;
$L__BB0_9:
	setp.eq.s32 	%p31, %r8, 0;
	@%p31 bra 	$L__BB0_15;
	and.b32  	%r11, %r2, 3;
	setp.lt.u32 	%p32, %r8, 4;
	@%p32 bra 	$L__BB0_12;
	mul.lo.s32 	%r57, %r63, %r48;
	mul.wide.s32 	%rd34, %r57, 8;
	add.s64 	%rd35, %rd1, %rd34;
	ld.global.f64 	%fd77, [%rd35];
	setp.gt.f64 	%p33, %fd77, %fd182;
	selp.f64 	%fd78, %fd77, %fd182, %p33;
	mul.wide.s32 	%rd36, %r48, 8;
	add.s64 	%rd37, %rd35, %rd36;
	ld.global.f64 	%fd79, [%rd37];
	setp.gt.f64 	%p34, %fd79, %fd78;
	selp.f64 	%fd80, %fd79, %fd78, %p34;
	add.s64 	%rd38, %rd37, %rd36;
	ld.global.f64 	%fd81, [%rd38];
	setp.gt.f64 	%p35, %fd81, %fd80;
	selp.f64 	%fd82, %fd81, %fd80, %p35;
	add.s64 	%rd39, %rd38, %rd36;
	ld.global.f64 	%fd83, [%rd39];
	setp.gt.f64 	%p36, %fd83, %fd82;
	selp.f64 	%fd182, %fd83, %fd82, %p36;
	add.s32 	%r63, %r63, 4;
$L__BB0_12:
	setp.eq.s32 	%p37, %r11, 0;
	@%p37 bra 	$L__BB0_15;
	mul.lo.s32 	%r66, %r63, %r48;
	neg.s32 	%r65, %r11;
$L__BB0_14:
	.pragma "nounroll";
	mul.wide.s32 	%rd40, %r66, 8;
	add.s64 	%rd41, %rd1, %rd40;
	ld.global.f64 	%fd84, [%rd41];
	setp.gt.f64 	%p38, %fd84, %fd182;
	selp.f64 	%fd182, %fd84, %fd182, %p38;
	add.s32 	%r66, %r66, %r48;
	add.s32 	%r65, %r65, 1;
	setp.ne.s32 	%p39, %r65, 0;
	@%p39 bra 	$L__BB0_14;
$L__BB0_15:
	setp.lt.s32 	%p40, %r47, 1;
	mov.f64 	%fd192, 0d0000000000000000;
	@%p40 bra 	$L__BB0_28;
	and.b32  	%r20, %r47, 15;
	setp.lt.u32 	%p41, %r47, 16;
	mov.f64 	%fd192, 0d0000000000000000;
	mov.b32 	%r72, 0;
	@%p41 bra 	$L__BB0_19;
	and.b32  	%r72, %r47, 2147483632;
	neg.s32 	%r71, %r72;
	shl.b32 	%r23, %r48, 4;
	mov.f64 	%fd192, 0d0000000000000000;
	mov.b32 	%r70, 0;
	mul.wide.s32 	%rd44, %r48, 8;
$L__BB0_18:
	.pragma "nounroll";
	mul.wide.s32 	%rd42, %r70, 8;
	add.s64 	%rd43, %rd1, %rd42;
	ld.global.f64 	%fd89, [%rd43];
	sub.f64 	%fd90, %fd89, %fd182;
	add.f64 	%fd91, %fd192, %fd90;
	add.s64 	%rd45, %rd43, %rd44;
	ld.global.f64 	%fd92, [%rd45];
	sub.f64 	%fd93, %fd92, %fd182;
	add.f64 	%fd94, %fd91, %fd93;
	add.s64 	%rd46, %rd45, %rd44;
	ld.global.f64 	%fd95, [%rd46];
	sub.f64 	%fd96, %fd95, %fd182;
	add.f64 	%fd97, %fd94, %fd96;
	add.s64 	%rd47, %rd46, %rd44;
	ld.global.f64 	%fd98, [%rd47];
	sub.f64 	%fd99, %fd98, %fd182;
	add.f64 	%fd100, %fd97, %fd99;
	add.s64 	%rd48, %rd47, %rd44;
	ld.global.f64 	%fd101, [%rd48];
	sub.f64 	%fd102, %fd101, %fd182;
	add.f64 	%fd103, %fd100, %fd102;
	add.s64 	%rd49, %rd48, %rd44;
	ld.global.f64 	%fd104, [%rd49];
	sub.f64 	%fd105, %fd104, %fd182;
	add.f64 	%fd106, %fd103, %fd105;
	add.s64 	%rd50, %rd49, %rd44;
	ld.global.f64 	%fd107, [%rd50];
	sub.f64 	%fd108, %fd107, %fd182;
	add.f64 	%fd109, %fd106, %fd108;
	add.s64 	%rd51, %rd50, %rd44;
	ld.global.f64 	%fd110, [%rd51];
	sub.f64 	%fd111, %fd110, %fd182;
	add.f64 	%fd112, %fd109, %fd111;
	add.s64 	%rd52, %rd51, %rd44;
	ld.global.f64 	%fd113, [%rd52];
	sub.f64 	%fd114, %fd113, %fd182;
	add.f64 	%fd115, %fd112, %fd114;
	add.s64 	%rd53, %rd52, %rd44;
	ld.global.f64 	%fd116, [%rd53];
	sub.f64 	%fd117, %fd116, %fd182;
	add.f64 	%fd118, %fd115, %fd117;
	add.s64 	%rd54, %rd53, %rd44;
	ld.global.f64 	%fd119, [%rd54];
	sub.f64 	%fd120, %fd119, %fd182;
	add.f64 	%fd121, %fd118, %fd120;
	add.s64 	%rd55, %rd54, %rd44;
	ld.global.f64 	%fd122, [%rd55];
	sub.f64 	%fd123, %fd122, %fd182;
	add.f64 	%fd124, %fd121, %fd123;
	add.s64 	%rd56, %rd55, %rd44;
	ld.global.f64 	%fd125, [%rd56];
	sub.f64 	%fd126, %fd125, %fd182;
	add.f64 	%fd127, %fd124, %fd126;
	add.s64 	%rd57, %rd56, %rd44;
	ld.global.f64 	%fd128, [%rd57];
	sub.f64 	%fd129, %fd128, %fd182;
	add.f64 	%fd130, %fd127, %fd129;
	add.s64 	%rd58, %rd57, %rd44;
	ld.global.f64 	%fd131, [%rd58];
	sub.f64 	%fd132, %fd131, %fd182;
	add.f64 	%fd133, %fd130, %fd132;
	add.s64 	%rd59, %rd58, %rd44;
	ld.global.f64 	%fd134, [%rd59];
	sub.f64 	%fd135, %fd134, %fd182;
	add.f64 	%fd192, %fd133, %fd135;
	add.s32 	%r71, %r71, 16;
	add.s32 	%r70, %r70, %r23;
	setp.ne.s32 	%p42, %r71, 0;
	@%p42 bra 	$L__BB0_18;
$L__BB0_19:
	setp.eq.s32 	%p43, %r20, 0;
	@%p43 bra 	$L__BB0_28;
	and.b32  	%r35, %r47, 7;
	setp.lt.u32 	%p44, %r20, 8;
	@%p44 bra 	$L__BB0_22;
	mul.lo.s32 	%r60, %r72, %r48;
	mul.wide.s32 	%rd60, %r60, 8;
	add.s64 	%rd61, %rd1, %rd60;
	ld.global.f64 	%fd137, [%rd61];
	sub.f64 	%fd138, %fd137, %fd182;
	add.f64 	%fd139, %fd192, %fd138;
	mul.wide.s32 	%rd62, %r48, 8;
	add.s64 	%rd63, %rd61, %rd62;
	ld.global.f64 	%fd140, [%rd63];
	sub.f64 	%fd141, %fd140, %fd182;
	add.f64 	%fd142, %fd139, %fd141;
	add.s64 	%rd64, %rd63, %rd62;
	ld.global.f64 	%fd143, [%rd64];
	sub.f64 	%fd144, %fd143, %fd182;
	add.f64 	%fd145, %fd142, %fd144;
	add.s64 	%rd65, %rd64, %rd62;
	ld.global.f64 	%fd146, [%rd65];
	sub.f64 	%fd147, %fd146, %fd182;
	add.f64 	%fd148, %fd145, %fd147;
	add.s64 	%rd66, %rd65, %rd62;
	ld.global.f64 	%fd149, [%rd66];
	sub.f64 	%fd150, %fd149, %fd182;
	add.f64 	%fd151, %fd148, %fd150;
	add.s64 	%rd67, %rd66, %rd62;
	ld.global.f64 	%fd152, [%rd67];
	sub.f64 	%fd153, %fd152, %fd182;
	add.f64 	%fd154, %fd151, %fd153;
	add.s64 	%rd68, %rd67, %rd62;
	ld.global.f64 	%fd155, [%rd68];
	sub.f64 	%fd156, %fd155, %fd182;
	add.f64 	%fd157, %fd154, %fd156;
	add.s64 	%rd69, %rd68, %rd62;
	ld.global.f64 	%fd158, [%rd69];
	sub.f64 	%fd159, %fd158, %fd182;
	add.f64 	%fd192, %fd157, %fd159;
	add.s32 	%r72, %r72, 8;
$L__BB0_22:
	setp.eq.s32 	%p45, %r35, 0;
	@%p45 bra 	$L__BB0_28;
	and.b32  	%r38, %r47, 3;
	setp.lt.u32 	%p46, %r35, 4;
	@%p46 bra 	$L__BB0_25;
	mul.lo.s32 	%r61, %r72, %r48;
	mul.wide.s32 	%rd70, %r61, 8;
	add.s64 	%rd71, %rd1, %rd70;
	ld.global.f64 	%fd161, [%rd71];
	sub.f64 	%fd162, %fd161, %fd182;
	add.f64 	%fd163, %fd192, %fd162;
	mul.wide.s32 	%rd72, %r48, 8;
	add.s64 	%rd73, %rd71, %rd72;
	ld.global.f64 	%fd164, [%rd73];
	sub.f64 	%fd165, %fd164, %fd182;
	add.f64 	%fd166, %fd163, %fd165;
	add.s64 	%rd74, %rd73, %rd72;
	ld.global.f64 	%fd167, [%rd74];
	sub.f64 	%fd168, %fd167, %fd182;
	add.f64 	%fd169, %fd166, %fd168;
	add.s64 	%rd75, %rd74, %rd72;
	ld.global.f64 	%fd170, [%rd75];
	sub.f64 	%fd171, %fd170, %fd182;
	add.f64 	%fd192, %fd169, %fd171;
	add.s32 	%r72, %r72, 4;
$L__BB0_25:
	setp.eq.s32 	%p47, %r38, 0;
	@%p47 bra 	$L__BB0_28;
	mul.lo.s32 	%r76, %r72, %r48;
	neg.s32 	%r75, %r38;
$L__BB0_27:
	.pragma "nounroll";
	mul.wide.s32 	%rd76, %r76, 8;
	add.s64 	%rd77, %rd1, %rd76;
	ld.global.f64 	%fd172, [%rd77];
	sub.f64 	%fd173, %fd172, %fd182;
	add.f64 	%fd192, %fd192, %fd173;
	add.s32 	%r76, %r76, %r48;
	add.s32 	%r75, %r75, 1;
	setp.ne.s32 	%p48, %r75, 0;
	@%p48 bra 	$L__BB0_27;
$L__BB0_28:
	add.f64 	%fd174, %fd182, %fd192;
	cvta.to.global.u64 	%rd78, %rd3;
	add.s64 	%rd80, %rd78, %rd5;
	st.global.f64 	[%rd80], %fd174;
$L__BB0_29:
	ret;

}


// ===== COMPILED SASS (sm_100) =====

	.target	sm_100

	.elftype	@"ET_EXEC"


//--------------------- .note.nv.tkinfo           --------------------------
	.section	.note.nv.tkinfo,"",@"SHT_NOTE"
	.sectionflags	@"SHF_NOTE_NV_TKINFO"
	.tkinfo
        /*0018*/ 	.word	0x00000002
        /*0030*/ 	.string	""
        /*0030*/ 	.string	"ptxas"
        /*0030*/ 	.string	"Cuda compilation tools, release 13.0, V13.0.88"
        /*0030*/ 	.string	"Build cuda_13.0.r13.0/compiler.36424714_0"
        /*0030*/ 	.string	"-arch sm_100 -m 64 "



//--------------------- .note.nv.cuinfo           --------------------------
	.section	.note.nv.cuinfo,"",@"SHT_NOTE"
	.sectionflags	@"SHF_NOTE_NV_CUINFO"
        /*0018*/ 	.short	0x0002
        /*001a*/ 	.short	0x0064
        /*001c*/ 	.short	0x0082
	.zero		2


//--------------------- .nv.info                  --------------------------
	.section	.nv.info,"",@"SHT_CUDA_INFO"
	.align	4


	//----- nvinfo : EIATTR_REGCOUNT
	.align		4
        /*0000*/ 	.byte	0x04, 0x2f
        /*0002*/ 	.short	(.L_1 - .L_0)
	.align		4
.L_0:
        /*0004*/ 	.word	index@(_Z20colLog2SumExp2KernelPKdPdii)
        /*0008*/ 	.word	0x00000020


	//----- nvinfo : EIATTR_FRAME_SIZE
	.align		4
.L_1:
        /*000c*/ 	.byte	0x04, 0x11
        /*000e*/ 	.short	(.L_3 - .L_2)
	.align		4
.L_2:
        /*0010*/ 	.word	index@(_Z20colLog2SumExp2KernelPKdPdii)
        /*0014*/ 	.word	0x00000000


	//----- nvinfo : EIATTR_MIN_STACK_SIZE
	.align		4
.L_3:
        /*0018*/ 	.byte	0x04, 0x12
        /*001a*/ 	.short	(.L_5 - .L_4)
	.align		4
.L_4:
        /*001c*/ 	.word	index@(_Z20colLog2SumExp2KernelPKdPdii)
        /*0020*/ 	.word	0x00000000
.L_5:


//--------------------- .nv.compat                --------------------------
	.section	.nv.compat,"",@"SHT_CUDA_COMPAT_INFO"
	.align	4
        /*0000*/ 	.byte	0x02, 0x09, 0x00, 0x00, 0x02, 0x02, 0x01, 0x00, 0x02, 0x05, 0x05, 0x00, 0x03, 0x07, 0x01, 0x01
        /*0010*/ 	.byte	0x02, 0x03, 0x00, 0x00, 0x02, 0x06, 0x01, 0x00, 0x04, 0x0b, 0x08, 0x00, 0x01, 0x00, 0x00, 0x00
        /*0020*/ 	.byte	0x00, 0x00, 0x00, 0x00


//--------------------- .nv.info._Z20colLog2SumExp2KernelPKdPdii --------------------------
	.section	.nv.info._Z20colLog2SumExp2KernelPKdPdii,"",@"SHT_CUDA_INFO"
	.sectionflags	@""
	.align	4


	//----- nvinfo : EIATTR_CUDA_API_VERSION
	.align		4
        /*0000*/ 	.byte	0x04, 0x37
        /*0002*/ 	.short	(.L_7 - .L_6)
.L_6:
        /*0004*/ 	.word	0x00000082


	//----- nvinfo : EIATTR_KPARAM_INFO
	.align		4
.L_7:
        /*0008*/ 	.byte	0x04, 0x17
        /*000a*/ 	.short	(.L_9 - .L_8)
.L_8:
        /*000c*/ 	.word	0x00000000
        /*0010*/ 	.short	0x0003
        /*0012*/ 	.short	0x0014
        /*0014*/ 	.byte	0x00, 0xf0, 0x11, 0x00


	//----- nvinfo : EIATTR_KPARAM_INFO
	.align		4
.L_9:
        /*0018*/ 	.byte	0x04, 0x17
        /*001a*/ 	.short	(.L_11 - .L_10)
.L_10:
        /*001c*/ 	.word	0x00000000
        /*0020*/ 	.short	0x0002
        /*0022*/ 	.short	0x0010
        /*0024*/ 	.byte	0x00, 0xf0, 0x11, 0x00


	//----- nvinfo : EIATTR_KPARAM_INFO
	.align		4
.L_11:
        /*0028*/ 	.byte	0x04, 0x17
        /*002a*/ 	.short	(.L_13 - .L_12)
.L_12:
        /*002c*/ 	.word	0x00000000
        /*0030*/ 	.short	0x0001
        /*0032*/ 	.short	0x0008
        /*0034*/ 	.byte	0x00, 0xf5, 0x21, 0x00


	//----- nvinfo : EIATTR_KPARAM_INFO
	.align		4
.L_13:
        /*0038*/ 	.byte	0x04, 0x17
        /*003a*/ 	.short	(.L_15 - .L_14)
.L_14:
        /*003c*/ 	.word	0x00000000
        /*0040*/ 	.short	0x0000
        /*0042*/ 	.short	0x0000
        /*0044*/ 	.byte	0x00, 0xf5, 0x21, 0x00


	//----- nvinfo : EIATTR_SPARSE_MMA_MASK
	.align		4
.L_15:
        /*0048*/ 	.byte	0x03, 0x50
        /*004a*/ 	.short	0x0000


	//----- nvinfo : EIATTR_MAXREG_COUNT
	.align		4
        /*004c*/ 	.byte	0x03, 0x1b
        /*004e*/ 	.short	0x00ff


	//----- nvinfo : EIATTR_MERCURY_ISA_VERSION
	.align		4
        /*0050*/ 	.byte	0x03, 0x5f
        /*0052*/ 	.short	0x0101


	//----- nvinfo : EIATTR_VRC_CTA_INIT_COUNT
	.align		4
        /*0054*/ 	.byte	0x02, 0x4a
	.zero		1
	.zero		1


	//----- nvinfo : EIATTR_EXIT_INSTR_OFFSETS
	.align		4
        /*0058*/ 	.byte	0x04, 0x1c
        /*005a*/ 	.short	(.L_17 - .L_16)


	//   ....[0]....
.L_16:
        /*005c*/ 	.word	0x00000080


	//   ....[1]....
        /*0060*/ 	.word	0x00001670


	//----- nvinfo : EIATTR_CBANK_PARAM_SIZE
	.align		4
.L_17:
        /*0064*/ 	.byte	0x03, 0x19
        /*0066*/ 	.short	0x0018


	//----- nvinfo : EIATTR_PARAM_CBANK
	.align		4
        /*0068*/ 	.byte	0x04, 0x0a
        /*006a*/ 	.short	(.L_19 - .L_18)
	.align		4
.L_18:
        /*006c*/ 	.word	index@(.nv.constant0._Z20colLog2SumExp2KernelPKdPdii)
        /*0070*/ 	.short	0x0380
        /*0072*/ 	.short	0x0018


	//----- nvinfo : EIATTR_SW_WAR
	.align		4
.L_19:
        /*0074*/ 	.byte	0x04, 0x36
        /*0076*/ 	.short	(.L_21 - .L_20)
.L_20:
        /*0078*/ 	.word	0x00000008
.L_21:


//--------------------- .nv.callgraph             --------------------------
	.section	.nv.callgraph,"",@"SHT_CUDA_CALLGRAPH"
	.align	4
	.sectionentsize	8
	.align		4
        /*0000*/ 	.word	0x00000000
	.align		4
        /*0004*/ 	.word	0xffffffff
	.align		4
        /*0008*/ 	.word	0x00000000
	.align		4
        /*000c*/ 	.word	0xfffffffe
	.align		4
        /*0010*/ 	.word	0x00000000
	.align		4
        /*0014*/ 	.word	0xfffffffd
	.align		4
        /*0018*/ 	.word	0x00000000
	.align		4
        /*001c*/ 	.word	0xfffffffc


//--------------------- .text._Z20colLog2SumExp2KernelPKdPdii --------------------------
	.section	.text._Z20colLog2SumExp2KernelPKdPdii,"ax",@progbits
	.align	128
        .global         _Z20colLog2SumExp2KernelPKdPdii
        .type           _Z20colLog2SumExp2KernelPKdPdii,@function
        .size           _Z20colLog2SumExp2KernelPKdPdii,(.L_x_13 - _Z20colLog2SumExp2KernelPKdPdii)
        .other          _Z20colLog2SumExp2KernelPKdPdii,@"STO_CUDA_ENTRY STV_DEFAULT"
_Z20colLog2SumExp2KernelPKdPdii:
.text._Z20colLog2SumExp2KernelPKdPdii:
[----:B------:R-:W-:Y:S01]  /*0000*/  LDC R1, c[0x0][0x37c] ;  /* 0x0000df00ff017b82 */ /* 0x000fe20000000800 */
[----:B------:R-:W0:Y:S07]  /*0010*/  S2R R3, SR_TID.X ;  /* 0x0000000000037919 */ /* 0x000e2e0000002100 */
[----:B------:R-:W0:Y:S01]  /*0020*/  S2UR UR4, SR_CTAID.X ;  /* 0x00000000000479c3 */ /* 0x000e220000002500 */
[----:B------:R-:W1:Y:S07]  /*0030*/  LDCU UR5, c[0x0][0x394] ;  /* 0x00007280ff0577ac */ /* 0x000e6e0008000800 */
[----:B------:R-:W0:Y:S02]  /*0040*/  LDC R2, c[0x0][0x360] ;  /* 0x0000d800ff027b82 */ /* 0x000e240000000800 */
[----:B0-----:R-:W-:Y:S01]  /*0050*/  IMAD R2, R2, UR4, R3 ;  /* 0x0000000402027c24 */ /* 0x001fe2000f8e0203 */
[----:B-1----:R-:W-:-:S04]  /*0060*/  MOV R3, UR5 ;  /* 0x0000000500037c02 */ /* 0x002fc80008000f00 */
[----:B------:R-:W-:-:S13]  /*0070*/  ISETP.GE.AND P0, PT, R2, R3, PT ;  /* 0x000000030200720c */ /* 0x000fda0003f06270 */
[----:B------:R-:W-:Y:S05]  /*0080*/  @P0 EXIT ;  /* 0x000000000000094d */ /* 0x000fea0003800000 */
[----:B------:R-:W0:Y:S01]  /*0090*/  LDC.64 R4, c[0x0][0x380] ;  /* 0x0000e000ff047b82 */ /* 0x000e220000000a00 */
[----:B------:R-:W1:Y:S01]  /*00a0*/  LDCU.64 UR8, c[0x0][0x358] ;  /* 0x00006b00ff0877ac */ /* 0x000e620008000a00 */
[----:B------:R-:W2:Y:S01]  /*00b0*/  LDCU UR4, c[0x0][0x390] ;  /* 0x00007200ff0477ac */ /* 0x000ea20008000800 */
[----:B0-----:R-:W-:-:S05]  /*00c0*/  IMAD.WIDE R4, R2, 0x8, R4 ;  /* 0x0000000802047825 */ /* 0x001fca00078e0204 */
[----:B-1----:R0:W5:Y:S01]  /*00d0*/  LDG.E.64 R6, desc[UR8][R4.64] ;  /* 0x0000000804067981 */ /* 0x002162000c1e1b00 */
[----:B--2---:R-:W-:-:S09]  /*00e0*/  UISETP.GE.AND UP0, UPT, UR4, 0x2, UPT ;  /* 0x000000020400788c */ /* 0x004fd2000bf06270 */
[----:B0-----:R-:W-:Y:S05]  /*00f0*/  BRA.U !UP0, `(.L_x_0) ;  /* 0x0000000908e07547 */ /* 0x001fea000b800000 */
[----:B------:R-:W-:Y:S02]  /*0100*/  UIADD3 UR5, UPT, UPT, UR4, -0x1, URZ ;  /* 0xffffffff04057890 */ /* 0x000fe4000fffe0ff */
[----:B------:R-:W-:Y:S02]  /*0110*/  UIADD3 UR4, UPT, UPT, UR4, -0x2, URZ ;  /* 0xfffffffe04047890 */ /* 0x000fe4000fffe0ff */
[----:B------:R-:W-:Y:S02]  /*0120*/  ULOP3.LUT UR7, UR5, 0xf, URZ, 0xc0, !UPT ;  /* 0x0000000f05077892 */ /* 0x000fe4000f8ec0ff */
[----:B------:R-:W-:-:S03]  /*0130*/  UISETP.GE.U32.AND UP0, UPT, UR4, 0xf, UPT ;  /* 0x0000000f0400788c */ /* 0x000fc6000bf06070 */
[----:B------:R-:W-:-:S06]  /*0140*/  UMOV UR4, 0x1 ;  /* 0x0000000100047882 */ /* 0x000fcc0000000000 */
[----:B------:R-:W-:Y:S05]  /*0150*/  BRA.U !UP0, `(.L_x_1) ;  /* 0x00000005086c7547 */ /* 0x000fea000b800000 */
[----:B------:R-:W0:Y:S01]  /*0160*/  LDC R0, c[0x0][0x394] ;  /* 0x0000e500ff007b82 */ /* 0x000e220000000800 */
[----:B------:R-:W-:-:S04]  /*0170*/  ULOP3.LUT UR4, UR5, 0xfffffff0, URZ, 0xc0, !UPT ;  /* 0xfffffff005047892 */ /* 0x000fc8000f8ec0ff */
[----:B------:R-:W-:-:S03]  /*0180*/  UIADD3 UR6, UPT, UPT, -UR4, URZ, URZ ;  /* 0x000000ff04067290 */ /* 0x000fc6000fffe1ff */
[----:B------:R-:W1:Y:S01]  /*0190*/  LDC R3, c[0x0][0x394] ;  /* 0x0000e500ff037b82 */ /* 0x000e620000000800 */
[----:B------:R-:W-:-:S08]  /*01a0*/  UMOV UR4, URZ ;  /* 0x000000ff00047c82 */ /* 0x000fd00008000000 */
.L_x_2:
[----:B0-----:R-:W-:-:S05]  /*01b0*/  IMAD.WIDE R10, R0, 0x8, R4 ;  /* 0x00000008000a7825 */ /* 0x001fca00078e0204 */
[----:B------:R-:W2:Y:S01]  /*01c0*/  LDG.E.64 R8, desc[UR8][R10.64] ;  /* 0x000000080a087981 */ /* 0x000ea2000c1e1b00 */
[----:B-1----:R-:W-:-:S05]  /*01d0*/  IMAD.WIDE R22, R3, 0x8, R10 ;  /* 0x0000000803167825 */ /* 0x002fca00078e020a */
[----:B------:R-:W3:Y:S01]  /*01e0*/  LDG.E.64 R20, desc[UR8][R22.64] ;  /* 0x0000000816147981 */ /* 0x000ee2000c1e1b00 */
[----:B------:R-:W-:-:S05]  /*01f0*/  IMAD.WIDE R24, R3, 0x8, R22 ;  /* 0x0000000803187825 */ /* 0x000fca00078e0216 */
[----:B------:R-:W4:Y:S01]  /*0200*/  LDG.E.64 R18, desc[UR8][R24.64] ;  /* 0x0000000818127981 */ /* 0x000f22000c1e1b00 */
[----:B------:R-:W-:-:S05]  /*0210*/  IMAD.WIDE R26, R3, 0x8, R24 ;  /* 0x00000008031a7825 */ /* 0x000fca00078e0218 */
[----:B------:R0:W4:Y:S02]  /*0220*/  LDG.E.64 R16, desc[UR8][R26.64] ;  /* 0x000000081a107981 */ /* 0x000124000c1e1b00 */
[----:B0-----:R-:W-:-:S05]  /*0230*/  IMAD.WIDE R26, R3, 0x8, R26 ;  /* 0x00000008031a7825 */ /* 0x001fca00078e021a */
[----:B------:R-:W4:Y:S01]  /*0240*/  LDG.E.64 R14, desc[UR8][R26.64] ;  /* 0x000000081a0e7981 */ /* 0x000f22000c1e1b00 */
[----:B------:R-:W-:-:S05]  /*0250*/  IMAD.WIDE R28, R3, 0x8, R26 ;  /* 0x00000008031c7825 */ /* 0x000fca00078e021a */
[----:B------:R0:W4:Y:S02]  /*0260*/  LDG.E.64 R12, desc[UR8][R28.64] ;  /* 0x000000081c0c7981 */ /* 0x000124000c1e1b00 */
[----:B0-----:R-:W-:-:S05]  /*0270*/  IMAD.WIDE R28, R3, 0x8, R28 ;  /* 0x00000008031c7825 */ /* 0x001fca00078e021c */
[----:B------:R0:W4:Y:S02]  /*0280*/  LDG.E.64 R10, desc[UR8][R28.64] ;  /* 0x000000081c0a7981 */ /* 0x000124000c1e1b00 */
[----:B0-----:R-:W-:-:S04]  /*0290*/  IMAD.WIDE R28, R3, 0x8, R28 ;  /* 0x00000008031c7825 */ /* 0x001fc800078e021c */
[----:B------:R-:W-:-:S05]  /*02a0*/  IMAD.WIDE R24, R3, 0x8, R28 ;  /* 0x0000000803187825 */ /* 0x000fca00078e021c */
[----:B------:R-:W4:Y:S01]  /*02b0*/  LDG.E.64 R22, desc[UR8][R24.64] ;  /* 0x0000000818167981 */ /* 0x000f22000c1e1b00 */
[----:B------:R-:W-:Y:S01]  /*02c0*/  IMAD.WIDE R26, R3, 0x8, R24 ;  /* 0x00000008031a7825 */ /* 0x000fe200078e0218 */
[----:B--2--5:R-:W-:-:S06]  /*02d0*/  DSETP.GT.AND P0, PT, R8, R6, PT ;  /* 0x000000060800722a */ /* 0x024fcc0003f04000 */
[----:B------:R-:W-:Y:S02]  /*02e0*/  FSEL R6, R8, R6, P0 ;  /* 0x0000000608067208 */ /* 0x000fe40000000000 */
[----:B------:R-:W-:Y:S02]  /*02f0*/  FSEL R7, R9, R7, P0 ;  /* 0x0000000709077208 */ /* 0x000fe40000000000 */
[----:B------:R0:W2:Y:S04]  /*0300*/  LDG.E.64 R8, desc[UR8][R28.64] ;  /* 0x000000081c087981 */ /* 0x0000a8000c1e1b00 */
[----:B---3--:R-:W-:-:S06]  /*0310*/  DSETP.GT.AND P0, PT, R20, R6, PT ;  /* 0x000000061400722a */ /* 0x008fcc0003f04000 */
[----:B------:R-:W-:Y:S02]  /*0320*/  FSEL R6, R20, R6, P0 ;  /* 0x0000000614067208 */ /* 0x000fe40000000000 */
[----:B------:R-:W-:Y:S02]  /*0330*/  FSEL R7, R21, R7, P0 ;  /* 0x0000000715077208 */ /* 0x000fe40000000000 */
[----:B------:R1:W3:Y:S01]  /*0340*/  LDG.E.64 R20, desc[UR8][R26.64] ;  /* 0x000000081a147981 */ /* 0x0002e2000c1e1b00 */
[----:B0-----:R-:W-:-:S03]  /*0350*/  IMAD.WIDE R28, R3, 0x8, R26 ;  /* 0x00000008031c7825 */ /* 0x001fc600078e021a */
[----:B----4-:R-:W-:-:S06]  /*0360*/  DSETP.GT.AND P0, PT, R18, R6, PT ;  /* 0x000000061200722a */ /* 0x010fcc0003f04000 */
[----:B------:R-:W-:Y:S02]  /*0370*/  FSEL R6, R18, R6, P0 ;  /* 0x0000000612067208 */ /* 0x000fe40000000000 */
[----:B------:R-:W-:Y:S02]  /*0380*/  FSEL R7, R19, R7, P0 ;  /* 0x0000000713077208 */ /* 0x000fe40000000000 */
[----:B------:R0:W4:Y:S01]  /*0390*/  LDG.E.64 R18, desc[UR8][R28.64] ;  /* 0x000000081c127981 */ /* 0x000122000c1e1b00 */
[----:B------:R-:W-:-:S03]  /*03a0*/  IMAD.WIDE R24, R3, 0x8, R28 ;  /* 0x0000000803187825 */ /* 0x000fc600078e021c */
[----:B------:R-:W-:-:S06]  /*03b0*/  DSETP.GT.AND P0, PT, R16, R6, PT ;  /* 0x000000061000722a */ /* 0x000fcc0003f04000 */
[----:B------:R-:W-:Y:S02]  /*03c0*/  FSEL R6, R16, R6, P0 ;  /* 0x0000000610067208 */ /* 0x000fe40000000000 */
[----:B------:R-:W-:Y:S02]  /*03d0*/  FSEL R7, R17, R7, P0 ;  /* 0x0000000711077208 */ /* 0x000fe40000000000 */
[----:B------:R0:W4:Y:S01]  /*03e0*/  LDG.E.64 R16, desc[UR8][R24.64] ;  /* 0x0000000818107981 */ /* 0x000122000c1e1b00 */
[----:B-1----:R-:W-:-:S03]  /*03f0*/  IMAD.WIDE R26, R3, 0x8, R24 ;  /* 0x00000008031a7825 */ /* 0x002fc600078e0218 */
[----:B------:R-:W-:-:S06]  /*0400*/  DSETP.GT.AND P0, PT, R14, R6, PT ;  /* 0x000000060e00722a */ /* 0x000fcc0003f04000 */
[----:B------:R-:W-:Y:S02]  /*0410*/  FSEL R6, R14, R6, P0 ;  /* 0x000000060e067208 */ /* 0x000fe40000000000 */
[----:B------:R-:W-:Y:S02]  /*0420*/  FSEL R7, R15, R7, P0 ;  /* 0x000000070f077208 */ /* 0x000fe40000000000 */
[----:B------:R1:W4:Y:S01]  /*0430*/  LDG.E.64 R14, desc[UR8][R26.64] ;  /* 0x000000081a0e7981 */ /* 0x000322000c1e1b00 */
[----:B0-----:R-:W-:-:S03]  /*0440*/  IMAD.WIDE R28, R3, 0x8, R26 ;  /* 0x00000008031c7825 */ /* 0x001fc600078e021a */
[----:B------:R-:W-:-:S06]  /*0450*/  DSETP.GT.AND P0, PT, R12, R6, PT ;  /* 0x000000060c00722a */ /* 0x000fcc0003f04000 */
[----:B------:R-:W-:Y:S02]  /*0460*/  FSEL R6, R12, R6, P0 ;  /* 0x000000060c067208 */ /* 0x000fe40000000000 */
[----:B------:R-:W-:Y:S02]  /*0470*/  FSEL R7, R13, R7, P0 ;  /* 0x000000070d077208 */ /* 0x000fe40000000000 */
[----:B------:R-:W4:Y:S01]  /*0480*/  LDG.E.64 R12, desc[UR8][R28.64] ;  /* 0x000000081c0c7981 */ /* 0x000f22000c1e1b00 */
[----:B------:R-:W-:-:S03]  /*0490*/  IMAD.WIDE R24, R3, 0x8, R28 ;  /* 0x0000000803187825 */ /* 0x000fc600078e021c */
[----:B------:R-:W-:-:S06]  /*04a0*/  DSETP.GT.AND P0, PT, R10, R6, PT ;  /* 0x000000060a00722a */ /* 0x000fcc0003f04000 */
[----:B------:R-:W-:Y:S02]  /*04b0*/  FSEL R6, R10, R6, P0 ;  /* 0x000000060a067208 */ /* 0x000fe40000000000 */
[----:B------:R-:W-:Y:S02]  /*04c0*/  FSEL R7, R11, R7, P0 ;  /* 0x000000070b077208 */ /* 0x000fe40000000000 */
[----:B------:R-:W4:Y:S01]  /*04d0*/  LDG.E.64 R10, desc[UR8][R24.64] ;  /* 0x00000008180a7981 */ /* 0x000f22000c1e1b00 */
[----:B-1----:R-:W-:-:S06]  /*04e0*/  IMAD.WIDE R26, R3, 0x8, R24 ;  /* 0x00000008031a7825 */ /* 0x002fcc00078e0218 */
[----:B------:R-:W4:Y:S01]  /*04f0*/  LDG.E.64 R26, desc[UR8][R26.64] ;  /* 0x000000081a1a7981 */ /* 0x000f22000c1e1b00 */
[----:B------:R-:W-:-:S04]  /*0500*/  UIADD3 UR6, UPT, UPT, UR6, 0x10, URZ ;  /* 0x0000001006067890 */ /* 0x000fc8000fffe0ff */
[----:B------:R-:W-:Y:S01]  /*0510*/  UISETP.NE.AND UP0, UPT, UR6, URZ, UPT ;  /* 0x000000ff0600728c */ /* 0x000fe2000bf05270 */
[----:B------:R-:W-:Y:S01]  /*0520*/  LEA R0, R3, R0, 0x4 ;  /* 0x0000000003007211 */ /* 0x000fe200078e20ff */
[----:B------:R-:W-:Y:S01]  /*0530*/  UIADD3 UR4, UPT, UPT, UR4, 0x10, URZ ;  /* 0x0000001004047890 */ /* 0x000fe2000fffe0ff */
[----:B--2---:R-:W-:-:S06]  /*0540*/  DSETP.GT.AND P0, PT, R8, R6, PT ;  /* 0x000000060800722a */ /* 0x004fcc0003f04000 */
[----:B------:R-:W-:Y:S02]  /*0550*/  FSEL R6, R8, R6, P0 ;  /* 0x0000000608067208 */ /* 0x000fe40000000000 */
[----:B------:R-:W-:-:S06]  /*0560*/  FSEL R7, R9, R7, P0 ;  /* 0x0000000709077208 */ /* 0x000fcc0000000000 */
[----:B------:R-:W-:-:S06]  /*0570*/  DSETP.GT.AND P0, PT, R22, R6, PT ;  /* 0x000000061600722a */ /* 0x000fcc0003f04000 */
[----:B------:R-:W-:Y:S02]  /*0580*/  FSEL R6, R22, R6, P0 ;  /* 0x0000000616067208 */ /* 0x000fe40000000000 */
[----:B------:R-:W-:-:S06]  /*0590*/  FSEL R7, R23, R7, P0 ;  /* 0x0000000717077208 */ /* 0x000fcc0000000000 */
[----:B---3--:R-:W-:-:S06]  /*05a0*/  DSETP.GT.AND P0, PT, R20, R6, PT ;  /* 0x000000061400722a */ /* 0x008fcc0003f04000 */
[----:B------:R-:W-:Y:S02]  /*05b0*/  FSEL R6, R20, R6, P0 ;  /* 0x0000000614067208 */ /* 0x000fe40000000000 */
[----:B------:R-:W-:-:S06]  /*05c0*/  FSEL R7, R21, R7, P0 ;  /* 0x0000000715077208 */ /* 0x000fcc0000000000 */
[----:B----4-:R-:W-:-:S06]  /*05d0*/  DSETP.GT.AND P0, PT, R18, R6, PT ;  /* 0x000000061200722a */ /* 0x010fcc0003f04000 */
[----:B------:R-:W-:Y:S02]  /*05e0*/  FSEL R6, R18, R6, P0 ;  /* 0x0000000612067208 */ /* 0x000fe40000000000 */
[----:B------:R-:W-:-:S06]  /*05f0*/  FSEL R7, R19, R7, P0 ;  /* 0x0000000713077208 */ /* 0x000fcc0000000000 */
[----:B------:R-:W-:-:S06]  /*0600*/  DSETP.GT.AND P0, PT, R16, R6, PT ;  /* 0x000000061000722a */ /* 0x000fcc0003f04000 */
        /* <DEDUP_REMOVED lines=13> */
[----:B------:R-:W-:Y:S01]  /*06e0*/  FSEL R7, R27, R7, P0 ;  /* 0x000000071b077208 */ /* 0x000fe20000000000 */
[----:B------:R-:W-:Y:S06]  /*06f0*/  BRA.U UP0, `(.L_x_2) ;  /* 0xfffffff900ac7547 */ /* 0x000fec000b83ffff */
[----:B------:R-:W-:-:S12]  /*0700*/  UIADD3 UR4, UPT, UPT, UR4, 0x1, URZ ;  /* 0x0000000104047890 */ /* 0x000fd8000fffe0ff */
.L_x_1:
[----:B------:R-:W-:-:S09]  /*0710*/  UISETP.NE.AND UP0, UPT, UR7, URZ, UPT ;  /* 0x000000ff0700728c */ /* 0x000fd2000bf05270 */
[----:B------:R-:W-:Y:S05]  /*0720*/  BRA.U !UP0, `(.L_x_0) ;  /* 0x0000000508547547 */ /* 0x000fea000b800000 */
[----:B------:R-:W-:Y:S02]  /*0730*/  UISETP.GE.U32.AND UP0, UPT, UR7, 0x8, UPT ;  /* 0x000000080700788c */ /* 0x000fe4000bf06070 */
[----:B------:R-:W-:-:S04]  /*0740*/  ULOP3.LUT UR6, UR5, 0x7, URZ, 0xc0, !UPT ;  /* 0x0000000705067892 */ /* 0x000fc8000f8ec0ff */
[----:B------:R-:W-:-:S03]  /*0750*/  UISETP.NE.AND UP1, UPT, UR6, URZ, UPT ;  /* 0x000000ff0600728c */ /* 0x000fc6000bf25270 */
[----:B------:R-:W-:Y:S08]  /*0760*/  BRA.U !UP0, `(.L_x_3) ;  /* 0x0000000108a87547 */ /* 0x000ff0000b800000 */
[----:B------:R-:W-:-:S04]  /*0770*/  IMAD R21, R3, UR4, RZ ;  /* 0x0000000403157c24 */ /* 0x000fc8000f8e02ff */
[----:B------:R-:W-:-:S05]  /*0780*/  IMAD.WIDE R20, R21, 0x8, R4 ;  /* 0x0000000815147825 */ /* 0x000fca00078e0204 */
[----:B------:R-:W2:Y:S01]  /*0790*/  LDG.E.64 R8, desc[UR8][R20.64] ;  /* 0x0000000814087981 */ /* 0x000ea2000c1e1b00 */
[----:B------:R-:W-:-:S05]  /*07a0*/  IMAD.WIDE R22, R3, 0x8, R20 ;  /* 0x0000000803167825 */ /* 0x000fca00078e0214 */
[----:B------:R-:W3:Y:S01]  /*07b0*/  LDG.E.64 R10, desc[UR8][R22.64] ;  /* 0x00000008160a7981 */ /* 0x000ee2000c1e1b00 */
[----:B------:R-:W-:-:S05]  /*07c0*/  IMAD.WIDE R24, R3, 0x8, R22 ;  /* 0x0000000803187825 */ /* 0x000fca00078e0216 */
[----:B------:R-:W4:Y:S01]  /*07d0*/  LDG.E.64 R12, desc[UR8][R24.64] ;  /* 0x00000008180c7981 */ /* 0x000f22000c1e1b00 */
[----:B------:R-:W-:-:S05]  /*07e0*/  IMAD.WIDE R26, R3, 0x8, R24 ;  /* 0x00000008031a7825 */ /* 0x000fca00078e0218 */
[----:B------:R-:W4:Y:S01]  /*07f0*/  LDG.E.64 R14, desc[UR8][R26.64] ;  /* 0x000000081a0e7981 */ /* 0x000f22000c1e1b00 */
[----:B------:R-:W-:-:S05]  /*0800*/  IMAD.WIDE R28, R3, 0x8, R26 ;  /* 0x00000008031c7825 */ /* 0x000fca00078e021a */
[----:B------:R0:W4:Y:S02]  /*0810*/  LDG.E.64 R16, desc[UR8][R28.64] ;  /* 0x000000081c107981 */ /* 0x000124000c1e1b00 */
[----:B0-----:R-:W-:-:S05]  /*0820*/  IMAD.WIDE R28, R3, 0x8, R28 ;  /* 0x00000008031c7825 */ /* 0x001fca00078e021c */
[----:B------:R-:W4:Y:S01]  /*0830*/  LDG.E.64 R18, desc[UR8][R28.64] ;  /* 0x000000081c127981 */ /* 0x000f22000c1e1b00 */
[----:B------:R-:W-:-:S05]  /*0840*/  IMAD.WIDE R24, R3, 0x8, R28 ;  /* 0x0000000803187825 */ /* 0x000fca00078e021c */
[----:B------:R-:W4:Y:S01]  /*0850*/  LDG.E.64 R20, desc[UR8][R24.64] ;  /* 0x0000000818147981 */ /* 0x000f22000c1e1b00 */
[----:B------:R-:W-:-:S06]  /*0860*/  IMAD.WIDE R22, R3, 0x8, R24 ;  /* 0x0000000803167825 */ /* 0x000fcc00078e0218 */
[----:B------:R-:W4:Y:S01]  /*0870*/  LDG.E.64 R22, desc[UR8][R22.64] ;  /* 0x0000000816167981 */ /* 0x000f22000c1e1b00 */
[----:B------:R-:W-:Y:S01]  /*0880*/  UIADD3 UR4, UPT, UPT, UR4, 0x8, URZ ;  /* 0x0000000804047890 */ /* 0x000fe2000fffe0ff */
[----:B--2--5:R-:W-:-:S06]  /*0890*/  DSETP.GT.AND P0, PT, R8, R6, PT ;  /* 0x000000060800722a */ /* 0x024fcc0003f04000 */
        /* <DEDUP_REMOVED lines=22> */
[----:B------:R-:W-:-:S07]  /*0a00*/  FSEL R7, R23, R7, P0 ;  /* 0x0000000717077208 */ /* 0x000fce0000000000 */
.L_x_3:
        /* <DEDUP_REMOVED lines=26> */
[----:B------:R-:W-:-:S07]  /*0bb0*/  FSEL R7, R21, R7, P0 ;  /* 0x0000000715077208 */ /* 0x000fce0000000000 */
.L_x_4:
[----:B------:R-:W-:Y:S05]  /*0bc0*/  BRA.U !UP1, `(.L_x_0) ;  /* 0x00000001092c7547 */ /* 0x000fea000b800000 */
[----:B------:R-:W-:Y:S01]  /*0bd0*/  IMAD R0, R3, UR4, RZ ;  /* 0x0000000403007c24 */ /* 0x000fe2000f8e02ff */
[----:B------:R-:W-:-:S12]  /*0be0*/  UIADD3 UR5, UPT, UPT, -UR5, URZ, URZ ;  /* 0x000000ff05057290 */ /* 0x000fd8000fffe1ff */
.L_x_5:
[----:B------:R-:W-:-:S06]  /*0bf0*/  IMAD.WIDE R8, R0, 0x8, R4 ;  /* 0x0000000800087825 */ /* 0x000fcc00078e0204 */
[----:B------:R-:W2:Y:S01]  /*0c00*/  LDG.E.64 R8, desc[UR8][R8.64] ;  /* 0x0000000808087981 */ /* 0x000ea2000c1e1b00 */
[----:B------:R-:W-:Y:S01]  /*0c10*/  UIADD3 UR5, UPT, UPT, UR5, 0x1, URZ ;  /* 0x0000000105057890 */ /* 0x000fe2000fffe0ff */
[----:B------:R-:W-:-:S03]  /*0c20*/  IADD3 R0, PT, PT, R0, R3, RZ ;  /* 0x0000000300007210 */ /* 0x000fc60007ffe0ff */
[----:B------:R-:W-:Y:S01]  /*0c30*/  UISETP.NE.AND UP0, UPT, UR5, URZ, UPT ;  /* 0x000000ff0500728c */ /* 0x000fe2000bf05270 */
[----:B--2--5:R-:W-:-:S06]  /*0c40*/  DSETP.GT.AND P0, PT, R8, R6, PT ;  /* 0x000000060800722a */ /* 0x024fcc0003f04000 */
[----:B------:R-:W-:Y:S02]  /*0c50*/  FSEL R6, R8, R6, P0 ;  /* 0x0000000608067208 */ /* 0x000fe40000000000 */
[----:B------:R-:W-:Y:S01]  /*0c60*/  FSEL R7, R9, R7, P0 ;  /* 0x0000000709077208 */ /* 0x000fe20000000000 */
[----:B------:R-:W-:Y:S06]  /*0c70*/  BRA.U UP0, `(.L_x_5) ;  /* 0xfffffffd00dc7547 */ /* 0x000fec000b83ffff */
.L_x_0:
[----:B------:R-:W0:Y:S01]  /*0c80*/  LDCU UR5, c[0x0][0x390] ;  /* 0x00007200ff0577ac */ /* 0x000e220008000800 */
[----:B------:R-:W-:Y:S01]  /*0c90*/  CS2R R20, SRZ ;  /* 0x0000000000147805 */ /* 0x000fe2000001ff00 */
[----:B0-----:R-:W-:-:S09]  /*0ca0*/  UISETP.GE.AND UP0, UPT, UR5, 0x1, UPT ;  /* 0x000000010500788c */ /* 0x001fd2000bf06270 */
[----:B------:R-:W-:Y:S05]  /*0cb0*/  BRA.U !UP0, `(.L_x_6) ;  /* 0x00000009085c7547 */ /* 0x000fea000b800000 */
[----:B------:R-:W-:Y:S01]  /*0cc0*/  UISETP.GE.U32.AND UP1, UPT, UR5, 0x10, UPT ;  /* 0x000000100500788c */ /* 0x000fe2000bf26070 */
[----:B------:R-:W-:Y:S01]  /*0cd0*/  CS2R R20, SRZ ;  /* 0x0000000000147805 */ /* 0x000fe2000001ff00 */
[----:B------:R-:W-:Y:S01]  /*0ce0*/  ULOP3.LUT UR6, UR5, 0xf, URZ, 0xc0, !UPT ;  /* 0x0000000f05067892 */ /* 0x000fe2000f8ec0ff */
[----:B------:R-:W-:-:S03]  /*0cf0*/  UMOV UR4, URZ ;  /* 0x000000ff00047c82 */ /* 0x000fc60008000000 */
[----:B------:R-:W-:-:S03]  /*0d00*/  UISETP.NE.AND UP0, UPT, UR6, URZ, UPT ;  /* 0x000000ff0600728c */ /* 0x000fc6000bf05270 */
[----:B------:R-:W-:Y:S08]  /*0d10*/  BRA.U !UP1, `(.L_x_7) ;  /* 0x0000000509207547 */ /* 0x000ff0000b800000 */
[----:B------:R-:W-:Y:S01]  /*0d20*/  HFMA2 R0, -RZ, RZ, 0, 0 ;  /* 0x00000000ff007431 */ /* 0x000fe200000001ff */
[----:B------:R-:W-:Y:S01]  /*0d30*/  ULOP3.LUT UR4, UR5, 0x7ffffff0, URZ, 0xc0, !UPT ;  /* 0x7ffffff005047892 */ /* 0x000fe2000f8ec0ff */
[----:B------:R-:W-:-:S03]  /*0d40*/  CS2R R20, SRZ ;  /* 0x0000000000147805 */ /* 0x000fc6000001ff00 */
[----:B------:R-:W-:-:S12]  /*0d50*/  UIADD3 UR7, UPT, UPT, -UR4, URZ, URZ ;  /* 0x000000ff04077290 */ /* 0x000fd8000fffe1ff */
.L_x_8:
[----:B------:R-:W-:-:S05]  /*0d60*/  IMAD.WIDE R12, R0, 0x8, R4 ;  /* 0x00000008000c7825 */ /* 0x000fca00078e0204 */
[----:B------:R-:W2:Y:S01]  /*0d70*/  LDG.E.64 R10, desc[UR8][R12.64] ;  /* 0x000000080c0a7981 */ /* 0x000ea2000c1e1b00 */
[----:B------:R-:W-:-:S05]  /*0d80*/  IMAD.WIDE R26, R3, 0x8, R12 ;  /* 0x00000008031a7825 */ /* 0x000fca00078e020c */
[----:B------:R-:W3:Y:S01]  /*0d90*/  LDG.E.64 R8, desc[UR8][R26.64] ;  /* 0x000000081a087981 */ /* 0x000ee2000c1e1b00 */
[----:B------:R-:W-:-:S05]  /*0da0*/  IMAD.WIDE R28, R3, 0x8, R26 ;  /* 0x00000008031c7825 */ /* 0x000fca00078e021a */
[----:B------:R0:W4:Y:S02]  /*0db0*/  LDG.E.64 R16, desc[UR8][R28.64] ;  /* 0x000000081c107981 */ /* 0x000124000c1e1b00 */
[----:B0-----:R-:W-:-:S05]  /*0dc0*/  IMAD.WIDE R28, R3, 0x8, R28 ;  /* 0x00000008031c7825 */ /* 0x001fca00078e021c */
[----:B------:R-:W4:Y:S01]  /*0dd0*/  LDG.E.64 R24, desc[UR8][R28.64] ;  /* 0x000000081c187981 */ /* 0x000f22000c1e1b00 */
[----:B------:R-:W-:-:S05]  /*0de0*/  IMAD.WIDE R14, R3, 0x8, R28 ;  /* 0x00000008030e7825 */ /* 0x000fca00078e021c */
[----:B------:R-:W4:Y:S01]  /*0df0*/  LDG.E.64 R22, desc[UR8][R14.64] ;  /* 0x000000080e167981 */ /* 0x000f22000c1e1b00 */
[----:B------:R-:W-:-:S05]  /*0e00*/  IMAD.WIDE R18, R3, 0x8, R14 ;  /* 0x0000000803127825 */ /* 0x000fca00078e020e */
[----:B------:R0:W4:Y:S02]  /*0e10*/  LDG.E.64 R14, desc[UR8][R18.64] ;  /* 0x00000008120e7981 */ /* 0x000124000c1e1b00 */
[----:B0-----:R-:W-:-:S05]  /*0e20*/  IMAD.WIDE R18, R3, 0x8, R18 ;  /* 0x0000000803127825 */ /* 0x001fca00078e0212 */
[----:B------:R-:W4:Y:S01]  /*0e30*/  LDG.E.64 R12, desc[UR8][R18.64] ;  /* 0x00000008120c7981 */ /* 0x000f22000c1e1b00 */
[----:B------:R-:W-:Y:S01]  /*0e40*/  IMAD.WIDE R26, R3, 0x8, R18 ;  /* 0x00000008031a7825 */ /* 0x000fe200078e0212 */
[----:B--2--5:R-:W-:-:S08]  /*0e50*/  DADD R10, R10, -R6 ;  /* 0x000000000a0a7229 */ /* 0x024fd00000000806 */
[----:B------:R-:W-:Y:S02]  /*0e60*/  DADD R20, R10, R20 ;  /* 0x000000000a147229 */ /* 0x000fe40000000014 */
[----:B------:R-:W2:Y:S01]  /*0e70*/  LDG.E.64 R10, desc[UR8][R26.64] ;  /* 0x000000081a0a7981 */ /* 0x000ea2000c1e1b00 */
[--C-:B---3--:R-:W-:Y:S01]  /*0e80*/  DADD R8, R8, -R6.reuse ;  /* 0x0000000008087229 */ /* 0x108fe20000000806 */
[----:B------:R-:W-:Y:S01]  /*0e90*/  IMAD.WIDE R28, R3, 0x8, R26 ;  /* 0x00000008031c7825 */ /* 0x000fe200078e021a */
[----:B----4-:R-:W-:-:S06]  /*0ea0*/  DADD R16, R16, -R6 ;  /* 0x0000000010107229 */ /* 0x010fcc0000000806 */
[----:B------:R-:W-:Y:S02]  /*0eb0*/  DADD R20, R20, R8 ;  /* 0x0000000014147229 */ /* 0x000fe40000000008 */
[----:B------:R0:W3:Y:S06]  /*0ec0*/  LDG.E.64 R8, desc[UR8][R28.64] ;  /* 0x000000081c087981 */ /* 0x0000ec000c1e1b00 */
[----:B------:R-:W-:Y:S02]  /*0ed0*/  DADD R20, R20, R16 ;  /* 0x0000000014147229 */ /* 0x000fe40000000010 */
[----:B------:R-:W-:Y:S01]  /*0ee0*/  DADD R24, R24, -R6 ;  /* 0x0000000018187229 */ /* 0x000fe20000000806 */
[----:B0-----:R-:W-:-:S05]  /*0ef0*/  IMAD.WIDE R28, R3, 0x8, R28 ;  /* 0x00000008031c7825 */ /* 0x001fca00078e021c */
[----:B------:R-:W4:Y:S01]  /*0f00*/  LDG.E.64 R18, desc[UR8][R28.64] ;  /* 0x000000081c127981 */ /* 0x000f22000c1e1b00 */
[C---:B------:R-:W-:Y:S01]  /*0f10*/  IMAD.WIDE R16, R3.reuse, 0x8, R28 ;  /* 0x0000000803107825 */ /* 0x040fe200078e021c */
[----:B------:R-:W-:Y:S02]  /*0f20*/  DADD R20, R20, R24 ;  /* 0x0000000014147229 */ /* 0x000fe40000000018 */
[----:B------:R-:W-:Y:S02]  /*0f30*/  DADD R24, R22, -R6 ;  /* 0x0000000016187229 */ /* 0x000fe40000000806 */
[----:B------:R-:W4:Y:S01]  /*0f40*/  LDG.E.64 R22, desc[UR8][R16.64] ;  /* 0x0000000810167981 */ /* 0x000f22000c1e1b00 */
[----:B------:R-:W-:-:S05]  /*0f50*/  IMAD.WIDE R26, R3, 0x8, R16 ;  /* 0x00000008031a7825 */ /* 0x000fca00078e0210 */
[----:B------:R-:W-:Y:S02]  /*0f60*/  DADD R20, R20, R24 ;  /* 0x0000000014147229 */ /* 0x000fe40000000018 */
[----:B------:R-:W-:Y:S01]  /*0f70*/  DADD R24, R14, -R6 ;  /* 0x000000000e187229 */ /* 0x000fe20000000806 */
[----:B------:R0:W4:Y:S07]  /*0f80*/  LDG.E.64 R14, desc[UR8][R26.64] ;  /* 0x000000081a0e7981 */ /* 0x00012e000c1e1b00 */
[----:B------:R-:W-:Y:S01]  /*0f90*/  DADD R20, R20, R24 ;  /* 0x0000000014147229 */ /* 0x000fe20000000018 */
[----:B0-----:R-:W-:Y:S01]  /*0fa0*/  IMAD.WIDE R26, R3, 0x8, R26 ;  /* 0x00000008031a7825 */ /* 0x001fe200078e021a */
[----:B------:R-:W-:-:S04]  /*0fb0*/  DADD R24, R12, -R6 ;  /* 0x000000000c187229 */ /* 0x000fc80000000806 */
[----:B------:R-:W4:Y:S01]  /*0fc0*/  LDG.E.64 R12, desc[UR8][R26.64] ;  /* 0x000000081a0c7981 */ /* 0x000f22000c1e1b00 */
[----:B------:R-:W-:-:S03]  /*0fd0*/  IMAD.WIDE R28, R3, 0x8, R26 ;  /* 0x00000008031c7825 */ /* 0x000fc600078e021a */
[----:B------:R-:W-:Y:S01]  /*0fe0*/  DADD R20, R20, R24 ;  /* 0x0000000014147229 */ /* 0x000fe20000000018 */
[----:B------:R-:W-:Y:S01]  /*0ff0*/  IMAD.WIDE R24, R3, 0x8, R28 ;  /* 0x0000000803187825 */ /* 0x000fe200078e021c */
[----:B--2---:R-:W-:Y:S01]  /*1000*/  DADD R16, R10, -R6 ;  /* 0x000000000a107229 */ /* 0x004fe20000000806 */
[----:B------:R-:W2:Y:S07]  /*1010*/  LDG.E.64 R10, desc[UR8][R28.64] ;  /* 0x000000081c0a7981 */ /* 0x000eae000c1e1b00 */
[----:B------:R-:W-:-:S02]  /*1020*/  DADD R20, R20, R16 ;  /* 0x0000000014147229 */ /* 0x000fc40000000010 */
[----:B------:R0:W2:Y:S02]  /*1030*/  LDG.E.64 R16, desc[UR8][R24.64] ;  /* 0x0000000818107981 */ /* 0x0000a4000c1e1b00 */
[----:B0-----:R-:W-:-:S06]  /*1040*/  IMAD.WIDE R24, R3, 0x8, R24 ;  /* 0x0000000803187825 */ /* 0x001fcc00078e0218 */
[----:B------:R-:W2:Y:S01]  /*1050*/  LDG.E.64 R24, desc[UR8][R24.64] ;  /* 0x0000000818187981 */ /* 0x000ea2000c1e1b00 */
[--C-:B---3--:R-:W-:Y:S02]  /*1060*/  DADD R8, R8, -R6.reuse ;  /* 0x0000000008087229 */ /* 0x108fe40000000806 */
[----:B----4-:R-:W-:-:S06]  /*1070*/  DADD R18, R18, -R6 ;  /* 0x0000000012127229 */ /* 0x010fcc0000000806 */
[----:B------:R-:W-:Y:S02]  /*1080*/  DADD R8, R20, R8 ;  /* 0x0000000014087229 */ /* 0x000fe40000000008 */
[----:B------:R-:W-:-:S06]  /*1090*/  DADD R22, R22, -R6 ;  /* 0x0000000016167229 */ /* 0x000fcc0000000806 */
[----:B------:R-:W-:Y:S02]  /*10a0*/  DADD R8, R8, R18 ;  /* 0x0000000008087229 */ /* 0x000fe40000000012 */
[----:B------:R-:W-:-:S06]  /*10b0*/  DADD R14, R14, -R6 ;  /* 0x000000000e0e7229 */ /* 0x000fcc0000000806 */
[----:B------:R-:W-:Y:S02]  /*10c0*/  DADD R8, R8, R22 ;  /* 0x0000000008087229 */ /* 0x000fe40000000016 */
[----:B------:R-:W-:-:S06]  /*10d0*/  DADD R12, R12, -R6 ;  /* 0x000000000c0c7229 */ /* 0x000fcc0000000806 */
[----:B------:R-:W-:-:S08]  /*10e0*/  DADD R8, R8, R14 ;  /* 0x0000000008087229 */ /* 0x000fd0000000000e */
[----:B------:R-:W-:Y:S01]  /*10f0*/  DADD R8, R8, R12 ;  /* 0x0000000008087229 */ /* 0x000fe2000000000c */
[----:B------:R-:W-:-:S04]  /*1100*/  UIADD3 UR7, UPT, UPT, UR7, 0x10, URZ ;  /* 0x0000001007077890 */ /* 0x000fc8000fffe0ff */
[----:B------:R-:W-:Y:S01]  /*1110*/  UISETP.NE.AND UP1, UPT, UR7, URZ, UPT ;  /* 0x000000ff0700728c */ /* 0x000fe2000bf25270 */
[----:B------:R-:W-:Y:S01]  /*1120*/  LEA R0, R3, R0, 0x4 ;  /* 0x0000000003007211 */ /* 0x000fe200078e20ff */
[----:B--2---:R-:W-:-:S08]  /*1130*/  DADD R10, R10, -R6 ;  /* 0x000000000a0a7229 */ /* 0x004fd00000000806 */
[----:B------:R-:W-:Y:S02]  /*1140*/  DADD R8, R8, R10 ;  /* 0x0000000008087229 */ /* 0x000fe4000000000a */
[----:B------:R-:W-:-:S08]  /*1150*/  DADD R16, R16, -R6 ;  /* 0x0000000010107229 */ /* 0x000fd00000000806 */
[----:B------:R-:W-:Y:S02]  /*1160*/  DADD R8, R8, R16 ;  /* 0x0000000008087229 */ /* 0x000fe40000000010 */
[----:B------:R-:W-:-:S08]  /*1170*/  DADD R24, R24, -R6 ;  /* 0x0000000018187229 */ /* 0x000fd00000000806 */
[----:B------:R-:W-:Y:S01]  /*1180*/  DADD R20, R8, R24 ;  /* 0x0000000008147229 */ /* 0x000fe20000000018 */
[----:B------:R-:W-:Y:S10]  /*1190*/  BRA.U UP1, `(.L_x_8) ;  /* 0xfffffff901f07547 */ /* 0x000ff4000b83ffff */
.L_x_7:
        /* <DEDUP_REMOVED lines=17> */
[----:B------:R-:W4:Y:S01]  /*12b0*/  LDG.E.64 R12, desc[UR8][R26.64] ;  /* 0x000000081a0c7981 */ /* 0x000f22000c1e1b00 */
[----:B------:R-:W-:-:S05]  /*12c0*/  IMAD.WIDE R8, R3, 0x8, R26 ;  /* 0x0000000803087825 */ /* 0x000fca00078e021a */
[----:B------:R0:W4:Y:S02]  /*12d0*/  LDG.E.64 R10, desc[UR8][R8.64] ;  /* 0x00000008080a7981 */ /* 0x000124000c1e1b00 */
[----:B0-----:R-:W-:-:S06]  /*12e0*/  IMAD.WIDE R8, R3, 0x8, R8 ;  /* 0x0000000803087825 */ /* 0x001fcc00078e0208 */
[----:B------:R-:W4:Y:S01]  /*12f0*/  LDG.E.64 R8, desc[UR8][R8.64] ;  /* 0x0000000808087981 */ /* 0x000f22000c1e1b00 */
[----:B------:R-:W-:Y:S01]  /*1300*/  UIADD3 UR4, UPT, UPT, UR4, 0x8, URZ ;  /* 0x0000000804047890 */ /* 0x000fe2000fffe0ff */
[--C-:B--2--5:R-:W-:Y:S02]  /*1310*/  DADD R24, R24, -R6.reuse ;  /* 0x0000000018187229 */ /* 0x124fe40000000806 */
[----:B---3--:R-:W-:-:S06]  /*1320*/  DADD R22, R22, -R6 ;  /* 0x0000000016167229 */ /* 0x008fcc0000000806 */
[----:B------:R-:W-:Y:S02]  /*1330*/  DADD R24, R20, R24 ;  /* 0x0000000014187229 */ /* 0x000fe40000000018 */
[----:B----4-:R-:W-:-:S06]  /*1340*/  DADD R18, R18, -R6 ;  /* 0x0000000012127229 */ /* 0x010fcc0000000806 */
[----:B------:R-:W-:-:S08]  /*1350*/  DADD R22, R24, R22 ;  /* 0x0000000018167229 */ /* 0x000fd00000000016 */
[----:B------:R-:W-:Y:S02]  /*1360*/  DADD R18, R22, R18 ;  /* 0x0000000016127229 */ /* 0x000fe40000000012 */
[--C-:B------:R-:W-:Y:S02]  /*1370*/  DADD R16, R16, -R6.reuse ;  /* 0x0000000010107229 */ /* 0x100fe40000000806 */
[----:B------:R-:W-:-:S06]  /*1380*/  DADD R14, R14, -R6 ;  /* 0x000000000e0e7229 */ /* 0x000fcc0000000806 */
[----:B------:R-:W-:Y:S02]  /*1390*/  DADD R16, R18, R16 ;  /* 0x0000000012107229 */ /* 0x000fe40000000010 */
[----:B------:R-:W-:-:S06]  /*13a0*/  DADD R12, R12, -R6 ;  /* 0x000000000c0c7229 */ /* 0x000fcc0000000806 */
[----:B------:R-:W-:Y:S02]  /*13b0*/  DADD R14, R16, R14 ;  /* 0x00000000100e7229 */ /* 0x000fe4000000000e */
[----:B------:R-:W-:-:S06]  /*13c0*/  DADD R10, R10, -R6 ;  /* 0x000000000a0a7229 */ /* 0x000fcc0000000806 */
[----:B------:R-:W-:-:S08]  /*13d0*/  DADD R12, R14, R12 ;  /* 0x000000000e0c7229 */ /* 0x000fd0000000000c */
[----:B------:R-:W-:Y:S02]  /*13e0*/  DADD R10, R12, R10 ;  /* 0x000000000c0a7229 */ /* 0x000fe4000000000a */
[----:B------:R-:W-:-:S08]  /*13f0*/  DADD R8, R8, -R6 ;  /* 0x0000000008087229 */ /* 0x000fd00000000806 */
[----:B------:R-:W-:-:S11]  /*1400*/  DADD R20, R10, R8 ;  /* 0x000000000a147229 */ /* 0x000fd60000000008 */
.L_x_9:
        /* <DEDUP_REMOVED lines=15> */
[--C-:B--2--5:R-:W-:Y:S02]  /*1500*/  DADD R14, R14, -R6.reuse ;  /* 0x000000000e0e7229 */ /* 0x124fe40000000806 */
[----:B---3--:R-:W-:-:S06]  /*1510*/  DADD R18, R18, -R6 ;  /* 0x0000000012127229 */ /* 0x008fcc0000000806 */
[----:B------:R-:W-:Y:S02]  /*1520*/  DADD R14, R20, R14 ;  /* 0x00000000140e7229 */ /* 0x000fe4000000000e */
[----:B----4-:R-:W-:-:S06]  /*1530*/  DADD R10, R10, -R6 ;  /* 0x000000000a0a7229 */ /* 0x010fcc0000000806 */
[----:B------:R-:W-:Y:S02]  /*1540*/  DADD R14, R14, R18 ;  /* 0x000000000e0e7229 */ /* 0x000fe40000000012 */
[----:B------:R-:W-:-:S06]  /*1550*/  DADD R20, R8, -R6 ;  /* 0x0000000008147229 */ /* 0x000fcc0000000806 */
[----:B------:R-:W-:-:S08]  /*1560*/  DADD R10, R14, R10 ;  /* 0x000000000e0a7229 */ /* 0x000fd0000000000a */
[----:B------:R-:W-:-:S11]  /*1570*/  DADD R20, R10, R20 ;  /* 0x000000000a147229 */ /* 0x000fd60000000014 */
.L_x_10:
[----:B------:R-:W-:Y:S05]  /*1580*/  BRA.U !UP1, `(.L_x_6) ;  /* 0x0000000109287547 */ /* 0x000fea000b800000 */
[----:B------:R-:W-:Y:S01]  /*1590*/  IMAD R0, R3, UR4, RZ ;  /* 0x0000000403007c24 */ /* 0x000fe2000f8e02ff */
[----:B------:R-:W-:-:S12]  /*15a0*/  UIADD3 UR5, UPT, UPT, -UR5, URZ, URZ ;  /* 0x000000ff05057290 */ /* 0x000fd8000fffe1ff */
.L_x_11:
[----:B------:R-:W-:-:S06]  /*15b0*/  IMAD.WIDE R8, R0, 0x8, R4 ;  /* 0x0000000800087825 */ /* 0x000fcc00078e0204 */
[----:B------:R-:W2:Y:S01]  /*15c0*/  LDG.E.64 R8, desc[UR8][R8.64] ;  /* 0x0000000808087981 */ /* 0x000ea2000c1e1b00 */
[----:B------:R-:W-:Y:S01]  /*15d0*/  UIADD3 UR5, UPT, UPT, UR5, 0x1, URZ ;  /* 0x0000000105057890 */ /* 0x000fe2000fffe0ff */
[----:B------:R-:W-:-:S03]  /*15e0*/  IADD3 R0, PT, PT, R0, R3, RZ ;  /* 0x0000000300007210 */ /* 0x000fc60007ffe0ff */
[----:B------:R-:W-:Y:S01]  /*15f0*/  UISETP.NE.AND UP0, UPT, UR5, URZ, UPT ;  /* 0x000000ff0500728c */ /* 0x000fe2000bf05270 */
[----:B--2--5:R-:W-:-:S08]  /*1600*/  DADD R10, R8, -R6 ;  /* 0x00000000080a7229 */ /* 0x024fd00000000806 */
[----:B------:R-:W-:Y:S01]  /*1610*/  DADD R20, R10, R20 ;  /* 0x000000000a147229 */ /* 0x000fe20000000014 */
[----:B------:R-:W-:Y:S10]  /*1620*/  BRA.U UP0, `(.L_x_11) ;  /* 0xfffffffd00e07547 */ /* 0x000ff4000b83ffff */
.L_x_6:
[----:B------:R-:W0:Y:S01]  /*1630*/  LDC.64 R4, c[0x0][0x388] ;  /* 0x0000e200ff047b82 */ /* 0x000e220000000a00 */
[----:B-----5:R-:W-:Y:S01]  /*1640*/  DADD R6, R20, R6 ;  /* 0x0000000014067229 */ /* 0x020fe20000000006 */
[----:B0-----:R-:W-:-:S06]  /*1650*/  IMAD.WIDE R2, R2, 0x8, R4 ;  /* 0x0000000802027825 */ /* 0x001fcc00078e0204 */
[----:B------:R-:W-:Y:S01]  /*1660*/  STG.E.64 desc[UR8][R2.64], R6 ;  /* 0x0000000602007986 */ /* 0x000fe2000c101b08 */
[----:B------:R-:W-:Y:S05]  /*1670*/  EXIT ;  /* 0x000000000000794d */ /* 0x000fea0003800000 */
.L_x_12:
[----:B------:R-:W-:-:S00]  /*1680*/  BRA `(.L_x_12) ;  /* 0xfffffffc00fc7947 */ /* 0x000fc0000383ffff */
[----:B------:R-:W-:-:S00]  /*1690*/  NOP ;  /* 0x0000000000007918 */ /* 0x000fc00000000000 */
        /* <DEDUP_REMOVED lines=14> */
.L_x_13:


//--------------------- .nv.shared.reserved.0     --------------------------
	.section	.nv.shared.reserved.0,"aw",@nobits
	.weak		__nv_reservedSMEM_offset_0_alias
	.size		__nv_reservedSMEM_offset_0_alias, 0, 64
	.other		__nv_reservedSMEM_offset_0_alias,@"STO_CUDA_RESERVED_SHARED STV_DEFAULT"
__nv_reservedSMEM_offset_0_alias:
	.zero		0
	.zero		64


//--------------------- .nv.constant0._Z20colLog2SumExp2KernelPKdPdii --------------------------
	.section	.nv.constant0._Z20colLog2SumExp2KernelPKdPdii,"a",@progbits
	.sectionflags	@""
	.align	4
.nv.constant0._Z20colLog2SumExp2KernelPKdPdii:
	.zero		920


//--------------------- SYMBOLS --------------------------

	.type		.nv.reservedSmem.offset0,@object
	.size		.nv.reservedSmem.offset0,0x4
